//
// Generated by NVIDIA NVVM Compiler
//
// Compiler Build ID: CL-36424714
// Cuda compilation tools, release 13.0, V13.0.88
// Based on NVVM 20.0.0
//

.version 9.0
.target sm_100
.address_size 64

	// .globl	_Z10wmmaKernelP6__halfS0_S0_i
.extern .func  (.param .b32 func_retval0) vprintf
(
	.param .b64 vprintf_param_0,
	.param .b64 vprintf_param_1
)
;
.global .align 1 .b8 $str[26] = {69, 108, 97, 112, 115, 101, 100, 32, 99, 108, 111, 99, 107, 32, 99, 121, 99, 108, 101, 115, 58, 32, 37, 100, 10};

.visible .entry _Z10wmmaKernelP6__halfS0_S0_i(
	.param .u64 .ptr .align 1 _Z10wmmaKernelP6__halfS0_S0_i_param_0,
	.param .u64 .ptr .align 1 _Z10wmmaKernelP6__halfS0_S0_i_param_1,
	.param .u64 .ptr .align 1 _Z10wmmaKernelP6__halfS0_S0_i_param_2,
	.param .u32 _Z10wmmaKernelP6__halfS0_S0_i_param_3
)
{
	.local .align 8 .b8 	__local_depot0[8];
	.reg .b64 	%SP;
	.reg .b64 	%SPL;
	.reg .pred 	%p<7>;
	.reg .b16 	%rs<2>;
	.reg .b32 	%r<100>;
	.reg .b32 	%f<2>;
	.reg .b64 	%rd<22>;

	mov.u64 	%SPL, __local_depot0;
	cvta.local.u64 	%SP, %SPL;
	ld.param.u64 	%rd5, [_Z10wmmaKernelP6__halfS0_S0_i_param_0];
	ld.param.u64 	%rd6, [_Z10wmmaKernelP6__halfS0_S0_i_param_1];
	ld.param.u32 	%r55, [_Z10wmmaKernelP6__halfS0_S0_i_param_3];
	mov.f32 	%f1, 0f00000000;
	// begin inline asm
	{  cvt.rn.f16.f32 %rs1, %f1;}

	// end inline asm
	cvta.to.global.u64 	%rd7, %rd5;
	cvta.to.global.u64 	%rd8, %rd6;
	mov.b32 	%r96, {%rs1, %rs1};
	mov.u32 	%r2, %ctaid.x;
	shl.b32 	%r3, %r2, 8;
	mul.wide.u32 	%rd9, %r3, 2;
	add.s64 	%rd10, %rd7, %rd9;
	mov.b32 	%r56, 16;
	wmma.load.a.sync.aligned.row.m16n16k16.global.f16 	{%r11, %r10, %r9, %r8, %r7, %r6, %r5, %r4}, [%rd10], %r56;
	add.s64 	%rd11, %rd8, %rd9;
	wmma.load.b.sync.aligned.col.m16n16k16.global.f16 	{%r19, %r18, %r17, %r16, %r15, %r14, %r13, %r12}, [%rd11], %r56;
	// begin inline asm
	mov.u64 	%rd4, %clock64;
	// end inline asm
	setp.lt.s32 	%p1, %r55, 1;
	mov.u32 	%r97, %r96;
	mov.u32 	%r98, %r96;
	mov.u32 	%r99, %r96;
	@%p1 bra 	$L__BB0_7;
	and.b32  	%r20, %r55, 3;
	setp.lt.u32 	%p2, %r55, 4;
	mov.u32 	%r97, %r96;
	mov.u32 	%r98, %r96;
	mov.u32 	%r99, %r96;
	@%p2 bra 	$L__BB0_4;
	and.b32  	%r58, %r55, 2147483644;
	neg.s32 	%r78, %r58;
	mov.u32 	%r97, %r96;
	mov.u32 	%r98, %r96;
	mov.u32 	%r99, %r96;
$L__BB0_3:
	.pragma "nounroll";
	wmma.mma.sync.aligned.row.col.m16n16k16.f16.f16 {%r59, %r60, %r61, %r62}, {%r11, %r10, %r9, %r8, %r7, %r6, %r5, %r4}, {%r19, %r18, %r17, %r16, %r15, %r14, %r13, %r12}, {%r99, %r98, %r97, %r96};
	wmma.mma.sync.aligned.row.col.m16n16k16.f16.f16 {%r63, %r64, %r65, %r66}, {%r11, %r10, %r9, %r8, %r7, %r6, %r5, %r4}, {%r19, %r18, %r17, %r16, %r15, %r14, %r13, %r12}, {%r59, %r60, %r61, %r62};
	wmma.mma.sync.aligned.row.col.m16n16k16.f16.f16 {%r67, %r68, %r69, %r70}, {%r11, %r10, %r9, %r8, %r7, %r6, %r5, %r4}, {%r19, %r18, %r17, %r16, %r15, %r14, %r13, %r12}, {%r63, %r64, %r65, %r66};
	wmma.mma.sync.aligned.row.col.m16n16k16.f16.f16 {%r99, %r98, %r97, %r96}, {%r11, %r10, %r9, %r8, %r7, %r6, %r5, %r4}, {%r19, %r18, %r17, %r16, %r15, %r14, %r13, %r12}, {%r67, %r68, %r69, %r70};
	add.s32 	%r78, %r78, 4;
	setp.ne.s32 	%p3, %r78, 0;
	@%p3 bra 	$L__BB0_3;
$L__BB0_4:
	setp.eq.s32 	%p4, %r20, 0;
	@%p4 bra 	$L__BB0_7;
	neg.s32 	%r91, %r20;
$L__BB0_6:
	.pragma "nounroll";
	wmma.mma.sync.aligned.row.col.m16n16k16.f16.f16 {%r99, %r98, %r97, %r96}, {%r11, %r10, %r9, %r8, %r7, %r6, %r5, %r4}, {%r19, %r18, %r17, %r16, %r15, %r14, %r13, %r12}, {%r99, %r98, %r97, %r96};
	add.s32 	%r91, %r91, 1;
	setp.ne.s32 	%p5, %r91, 0;
	@%p5 bra 	$L__BB0_6;
$L__BB0_7:
	bar.sync 	0;
	// begin inline asm
	mov.u64 	%rd12, %clock64;
	// end inline asm
	mov.u32 	%r71, %tid.x;
	mov.u32 	%r72, %tid.y;
	or.b32  	%r73, %r71, %r72;
	or.b32  	%r74, %r73, %r2;
	setp.ne.s32 	%p6, %r74, 0;
	@%p6 bra 	$L__BB0_9;
	sub.s64 	%rd13, %rd12, %rd4;
	add.u64 	%rd14, %SP, 0;
	add.u64 	%rd15, %SPL, 0;
	st.local.u32 	[%rd15], %rd13;
	mov.u64 	%rd16, $str;
	cvta.global.u64 	%rd17, %rd16;
	{ // callseq 0, 0
	.param .b64 param0;
	st.param.b64 	[param0], %rd17;
	.param .b64 param1;
	st.param.b64 	[param1], %rd14;
	.param .b32 retval0;
	call.uni (retval0), 
	vprintf, 
	(
	param0, 
	param1
	);
	ld.param.b32 	%r75, [retval0];
	} // callseq 0
$L__BB0_9:
	ld.param.u64 	%rd21, [_Z10wmmaKernelP6__halfS0_S0_i_param_2];
	cvta.to.global.u64 	%rd18, %rd21;
	add.s64 	%rd20, %rd18, %rd9;
	mov.b32 	%r77, 16;
	wmma.store.d.sync.aligned.row.m16n16k16.global.f16 	[%rd20], {%r99, %r98, %r97, %r96}, %r77;
	ret;

}


// ===== COMPILED SASS (sm_100) =====

	.target	sm_100

	.elftype	@"ET_EXEC"


//--------------------- .note.nv.tkinfo           --------------------------
	.section	.note.nv.tkinfo,"",@"SHT_NOTE"
	.sectionflags	@"SHF_NOTE_NV_TKINFO"
	.tkinfo
        /*0018*/ 	.word	0x00000002
        /*0030*/ 	.string	""
        /*0030*/ 	.string	"ptxas"
        /*0030*/ 	.string	"Cuda compilation tools, release 13.0, V13.0.88"
        /*0030*/ 	.string	"Build cuda_13.0.r13.0/compiler.36424714_0"
        /*0030*/ 	.string	"-arch sm_100 -m 64 "



//--------------------- .note.nv.cuinfo           --------------------------
	.section	.note.nv.cuinfo,"",@"SHT_NOTE"
	.sectionflags	@"SHF_NOTE_NV_CUINFO"
        /*0018*/ 	.short	0x0002
        /*001a*/ 	.short	0x0064
        /*001c*/ 	.short	0x0082
	.zero		2


//--------------------- .nv.info                  --------------------------
	.section	.nv.info,"",@"SHT_CUDA_INFO"
	.align	4


	//----- nvinfo : EIATTR_REGCOUNT
	.align		4
        /*0000*/ 	.byte	0x04, 0x2f
        /*0002*/ 	.short	(.L_2 - .L_1)
	.align		4
.L_1:
        /*0004*/ 	.word	index@(_Z10wmmaKernelP6__halfS0_S0_i)
        /*0008*/ 	.word	0x0000001a


	//----- nvinfo : EIATTR_FRAME_SIZE
	.align		4
.L_2:
        /*000c*/ 	.byte	0x04, 0x11
        /*000e*/ 	.short	(.L_4 - .L_3)
	.align		4
.L_3:
        /*0010*/ 	.word	index@(_Z10wmmaKernelP6__halfS0_S0_i)
        /*0014*/ 	.word	0x00000008


	//----- nvinfo : EIATTR_MIN_STACK_SIZE
	.align		4
.L_4:
        /*0018*/ 	.byte	0x04, 0x12
        /*001a*/ 	.short	(.L_6 - .L_5)
	.align		4
.L_5:
        /*001c*/ 	.word	index@(_Z10wmmaKernelP6__halfS0_S0_i)
        /*0020*/ 	.word	0x00000008
.L_6:


//--------------------- .nv.compat                --------------------------
	.section	.nv.compat,"",@"SHT_CUDA_COMPAT_INFO"
	.align	4
        /*0000*/ 	.byte	0x02, 0x09, 0x00, 0x00, 0x02, 0x02, 0x01, 0x00, 0x02, 0x05, 0x05, 0x00, 0x03, 0x07, 0x01, 0x01
        /*0010*/ 	.byte	0x02, 0x03, 0x00, 0x00, 0x02, 0x06, 0x01, 0x00, 0x04, 0x0b, 0x08, 0x00, 0x09, 0x00, 0x00, 0x00
        /*0020*/ 	.byte	0x00, 0x00, 0x00, 0x00


//--------------------- .nv.info._Z10wmmaKernelP6__halfS0_S0_i --------------------------
	.section	.nv.info._Z10wmmaKernelP6__halfS0_S0_i,"",@"SHT_CUDA_INFO"
	.sectionflags	@""
	.align	4


	//----- nvinfo : EIATTR_CUDA_API_VERSION
	.align		4
        /*0000*/ 	.byte	0x04, 0x37
        /*0002*/ 	.short	(.L_8 - .L_7)
.L_7:
        /*0004*/ 	.word	0x00000082


	//----- nvinfo : EIATTR_KPARAM_INFO
	.align		4
.L_8:
        /*0008*/ 	.byte	0x04, 0x17
        /*000a*/ 	.short	(.L_10 - .L_9)
.L_9:
        /*000c*/ 	.word	0x00000000
        /*0010*/ 	.short	0x0003
        /*0012*/ 	.short	0x0018
        /*0014*/ 	.byte	0x00, 0xf0, 0x11, 0x00


	//----- nvinfo : EIATTR_KPARAM_INFO
	.align		4
.L_10:
        /*0018*/ 	.byte	0x04, 0x17
        /*001a*/ 	.short	(.L_12 - .L_11)
.L_11:
        /*001c*/ 	.word	0x00000000
        /*0020*/ 	.short	0x0002
        /*0022*/ 	.short	0x0010
        /*0024*/ 	.byte	0x00, 0xf5, 0x21, 0x00


	//----- nvinfo : EIATTR_KPARAM_INFO
	.align		4
.L_12:
        /*0028*/ 	.byte	0x04, 0x17
        /*002a*/ 	.short	(.L_14 - .L_13)
.L_13:
        /*002c*/ 	.word	0x00000000
        /*0030*/ 	.short	0x0001
        /*0032*/ 	.short	0x0008
        /*0034*/ 	.byte	0x00, 0xf5, 0x21, 0x00


	//----- nvinfo : EIATTR_KPARAM_INFO
	.align		4
.L_14:
        /*0038*/ 	.byte	0x04, 0x17
        /*003a*/ 	.short	(.L_16 - .L_15)
.L_15:
        /*003c*/ 	.word	0x00000000
        /*0040*/ 	.short	0x0000
        /*0042*/ 	.short	0x0000
        /*0044*/ 	.byte	0x00, 0xf5, 0x21, 0x00


	//----- nvinfo : EIATTR_SPARSE_MMA_MASK
	.align		4
.L_16:
        /*0048*/ 	.byte	0x03, 0x50
        /*004a*/ 	.short	0x0000


	//----- nvinfo : EIATTR_WMMA_USED
	.align		4
        /*004c*/ 	.byte	0x01, 0x2b
	.zero		2


	//----- nvinfo : EIATTR_MAXREG_COUNT
	.align		4
        /*0050*/ 	.byte	0x03, 0x1b
        /*0052*/ 	.short	0x00ff


	//----- nvinfo : EIATTR_NUM_BARRIERS
	.align		4
        /*0054*/ 	.byte	0x02, 0x4c
        /*0056*/ 	.byte	0x01
	.zero		1


	//----- nvinfo : EIATTR_EXTERNS
	.align		4
        /*0058*/ 	.byte	0x04, 0x0f
        /*005a*/ 	.short	(.L_18 - .L_17)


	//   ....[0]....
	.align		4
.L_17:
        /*005c*/ 	.word	index@(vprintf)


	//----- nvinfo : EIATTR_MERCURY_ISA_VERSION
	.align		4
.L_18:
        /*0060*/ 	.byte	0x03, 0x5f
        /*0062*/ 	.short	0x0101


	//----- nvinfo : EIATTR_VRC_CTA_INIT_COUNT
	.align		4
        /*0064*/ 	.byte	0x02, 0x4a
	.zero		1
	.zero		1


	//----- nvinfo : EIATTR_SYSCALL_OFFSETS
	.align		4
        /*0068*/ 	.byte	0x04, 0x46
        /*006a*/ 	.short	(.L_20 - .L_19)


	//   ....[0]....
.L_19:
        /*006c*/ 	.word	0x00000b30


	//----- nvinfo : EIATTR_EXIT_INSTR_OFFSETS
	.align		4
.L_20:
        /*0070*/ 	.byte	0x04, 0x1c
        /*0072*/ 	.short	(.L_22 - .L_21)


	//   ....[0]....
.L_21:
        /*0074*/ 	.word	0x00000c30


	//----- nvinfo : EIATTR_CRS_STACK_SIZE
	.align		4
.L_22:
        /*0078*/ 	.byte	0x04, 0x1e
        /*007a*/ 	.short	(.L_24 - .L_23)
.L_23:
        /*007c*/ 	.word	0x00000000


	//----- nvinfo : EIATTR_CBANK_PARAM_SIZE
	.align		4
.L_24:
        /*0080*/ 	.byte	0x03, 0x19
        /*0082*/ 	.short	0x001c


	//----- nvinfo : EIATTR_PARAM_CBANK
	.align		4
        /*0084*/ 	.byte	0x04, 0x0a
        /*0086*/ 	.short	(.L_26 - .L_25)
	.align		4
.L_25:
        /*0088*/ 	.word	index@(.nv.constant0._Z10wmmaKernelP6__halfS0_S0_i)
        /*008c*/ 	.short	0x0380
        /*008e*/ 	.short	0x001c


	//----- nvinfo : EIATTR_SW_WAR
	.align		4
.L_26:
        /*0090*/ 	.byte	0x04, 0x36
        /*0092*/ 	.short	(.L_28 - .L_27)
.L_27:
        /*0094*/ 	.word	0x00000008
.L_28:


//--------------------- .nv.callgraph             --------------------------
	.section	.nv.callgraph,"",@"SHT_CUDA_CALLGRAPH"
	.align	4
	.sectionentsize	8
	.align		4
        /*0000*/ 	.word	0x00000000
	.align		4
        /*0004*/ 	.word	0xffffffff
	.align		4
        /*0008*/ 	.word	index@(_Z10wmmaKernelP6__halfS0_S0_i)
	.align		4
        /*000c*/ 	.word	index@(vprintf)
	.align		4
        /*0010*/ 	.word	0x00000000
	.align		4
        /*0014*/ 	.word	0xfffffffe
	.align		4
        /*0018*/ 	.word	0x00000000
	.align		4
        /*001c*/ 	.word	0xfffffffd
	.align		4
        /*0020*/ 	.word	0x00000000
	.align		4
        /*0024*/ 	.word	0xfffffffc


//--------------------- .nv.constant4             --------------------------
	.section	.nv.constant4,"a",@progbits
	.align	8
	.align		8
.nv.constant4:
        /*0000*/ 	.dword	vprintf
	.align		8
        /*0008*/ 	.dword	$str


//--------------------- .text._Z10wmmaKernelP6__halfS0_S0_i --------------------------
	.section	.text._Z10wmmaKernelP6__halfS0_S0_i,"ax",@progbits
	.align	128
        .global         _Z10wmmaKernelP6__halfS0_S0_i
        .type           _Z10wmmaKernelP6__halfS0_S0_i,@function
        .size           _Z10wmmaKernelP6__halfS0_S0_i,(.L_x_13 - _Z10wmmaKernelP6__halfS0_S0_i)
        .other          _Z10wmmaKernelP6__halfS0_S0_i,@"STO_CUDA_ENTRY STV_DEFAULT"
_Z10wmmaKernelP6__halfS0_S0_i:
.text._Z10wmmaKernelP6__halfS0_S0_i:
[----:B------:R-:W0:Y:S01]  /*0000*/  LDC R1, c[0x0][0x37c] ;  /* 0x0000df00ff017b82 */ /* 0x000e220000000800 */
[----:B------:R-:W1:Y:S07]  /*0010*/  S2R R5, SR_LANEID ;  /* 0x0000000000057919 */ /* 0x000e6e0000000000 */
[----:B------:R-:W2:Y:S01]  /*0020*/  LDC.64 R6, c[0x0][0x380] ;  /* 0x0000e000ff067b82 */ /* 0x000ea20000000a00 */
[----:B------:R-:W3:Y:S01]  /*0030*/  LDCU UR4, c[0x0][0x2f8] ;  /* 0x00005f00ff0477ac */ /* 0x000ee20008000800 */
[----:B------:R-:W-:Y:S01]  /*0040*/  IMAD.MOV.U32 R3, RZ, RZ, RZ ;  /* 0x000000ffff037224 */ /* 0x000fe200078e00ff */
[----:B------:R-:W4:Y:S01]  /*0050*/  S2R R0, SR_CTAID.X ;  /* 0x0000000000007919 */ /* 0x000f220000002500 */
[----:B0-----:R-:W-:Y:S01]  /*0060*/  VIADD R1, R1, 0xfffffff8 ;  /* 0xfffffff801017836 */ /* 0x001fe20000000000 */
[----:B------:R-:W0:Y:S01]  /*0070*/  LDCU UR5, c[0x0][0x2fc] ;  /* 0x00005f80ff0577ac */ /* 0x000e220008000800 */
[----:B------:R-:W-:-:S02]  /*0080*/  IMAD.MOV.U32 R19, RZ, RZ, RZ ;  /* 0x000000ffff137224 */ /* 0x000fc400078e00ff */
[----:B------:R-:W5:Y:S01]  /*0090*/  LDC.64 R8, c[0x0][0x388] ;  /* 0x0000e200ff087b82 */ /* 0x000f620000000a00 */
[----:B------:R-:W0:Y:S01]  /*00a0*/  LDCU.64 UR36, c[0x0][0x358] ;  /* 0x00006b00ff2477ac */ /* 0x000e220008000a00 */
[----:B-1----:R-:W-:Y:S02]  /*00b0*/  LOP3.LUT R2, R5, 0x3, RZ, 0xc0, !PT ;  /* 0x0000000305027812 */ /* 0x002fe400078ec0ff */
[----:B------:R-:W-:Y:S01]  /*00c0*/  SHF.R.U32.HI R5, RZ, 0x2, R5 ;  /* 0x00000002ff057819 */ /* 0x000fe20000011605 */
[----:B----4-:R-:W-:-:S04]  /*00d0*/  IMAD.SHL.U32 R22, R0, 0x100, RZ ;  /* 0x0000010000167824 */ /* 0x010fc800078e00ff */
[----:B------:R-:W-:-:S04]  /*00e0*/  IMAD.WIDE.U32 R4, R5, 0x8, R2 ;  /* 0x0000000805047825 */ /* 0x000fc800078e0002 */
[----:B--2---:R-:W-:Y:S01]  /*00f0*/  IMAD.WIDE.U32 R2, R22, 0x2, R6 ;  /* 0x0000000216027825 */ /* 0x004fe200078e0006 */
[----:B---3--:R-:W-:-:S03]  /*0100*/  IADD3 R6, P0, PT, R1, UR4, RZ ;  /* 0x0000000401067c10 */ /* 0x008fc6000ff1e0ff */
[----:B-----5:R-:W-:Y:S01]  /*0110*/  IMAD.WIDE.U32 R8, R22, 0x2, R8 ;  /* 0x0000000216087825 */ /* 0x020fe200078e0008 */
[----:B------:R-:W-:-:S03]  /*0120*/  LEA R12, P1, R4, R2, 0x2 ;  /* 0x00000002040c7211 */ /* 0x000fc600078210ff */
[----:B0-----:R-:W-:Y:S01]  /*0130*/  IMAD.X R7, RZ, RZ, UR5, P0 ;  /* 0x00000005ff077e24 */ /* 0x001fe200080e06ff */
[C---:B------:R-:W-:Y:S02]  /*0140*/  LEA R14, P2, R4.reuse, R8, 0x2 ;  /* 0x00000008040e7211 */ /* 0x040fe400078410ff */
[C-C-:B------:R-:W-:Y:S02]  /*0150*/  LEA.HI.X R13, R4.reuse, R3, R5.reuse, 0x2, P1 ;  /* 0x00000003040d7211 */ /* 0x140fe400008f1405 */
[----:B------:R-:W-:Y:S01]  /*0160*/  LEA.HI.X R15, R4, R9, R5, 0x2, P2 ;  /* 0x00000009040f7211 */ /* 0x000fe200010f1405 */
[----:B------:R-:W0:Y:S01]  /*0170*/  S2UR UR38, SR_CLOCKLO ;  /* 0x00000000002679c3 */ /* 0x000e220000005000 */
[----:B------:R-:W1:Y:S01]  /*0180*/  LDCU UR5, c[0x0][0x398] ;  /* 0x00007300ff0577ac */ /* 0x000e620008000800 */
[----:B------:R-:W-:Y:S01]  /*0190*/  IMAD.MOV.U32 R18, RZ, RZ, RZ ;  /* 0x000000ffff127224 */ /* 0x000fe200078e00ff */
[----:B------:R-:W-:Y:S01]  /*01a0*/  CS2R R16, SRZ ;  /* 0x0000000000107805 */ /* 0x000fe2000001ff00 */
[----:B-1----:R-:W-:-:S09]  /*01b0*/  UISETP.GE.AND UP0, UPT, UR5, 0x1, UPT ;  /* 0x000000010500788c */ /* 0x002fd2000bf06270 */
[----:B0-----:R-:W-:Y:S05]  /*01c0*/  BRA.U !UP0, `(.L_x_0) ;  /* 0x00000009081c7547 */ /* 0x001fea000b800000 */
[----:B------:R0:W5:Y:S04]  /*01d0*/  LDG.E R2, desc[UR36][R14.64] ;  /* 0x000000240e027981 */ /* 0x000168000c1e1900 */
[----:B------:R0:W5:Y:S04]  /*01e0*/  LDG.E R3, desc[UR36][R14.64+0x10] ;  /* 0x000010240e037981 */ /* 0x000168000c1e1900 */
[----:B------:R0:W5:Y:S04]  /*01f0*/  LDG.E R4, desc[UR36][R14.64+0x100] ;  /* 0x000100240e047981 */ /* 0x000168000c1e1900 */
[----:B------:R0:W5:Y:S04]  /*0200*/  LDG.E R5, desc[UR36][R14.64+0x110] ;  /* 0x000110240e057981 */ /* 0x000168000c1e1900 */
[----:B------:R0:W5:Y:S04]  /*0210*/  LDG.E R8, desc[UR36][R12.64] ;  /* 0x000000240c087981 */ /* 0x000168000c1e1900 */
[----:B------:R0:W5:Y:S04]  /*0220*/  LDG.E R9, desc[UR36][R12.64+0x100] ;  /* 0x000100240c097981 */ /* 0x000168000c1e1900 */
[----:B------:R0:W5:Y:S04]  /*0230*/  LDG.E R10, desc[UR36][R12.64+0x10] ;  /* 0x000010240c0a7981 */ /* 0x000168000c1e1900 */
[----:B------:R0:W5:Y:S01]  /*0240*/  LDG.E R11, desc[UR36][R12.64+0x110] ;  /* 0x000110240c0b7981 */ /* 0x000162000c1e1900 */
[----:B------:R-:W-:Y:S01]  /*0250*/  UISETP.GE.U32.AND UP0, UPT, UR5, 0x4, UPT ;  /* 0x000000040500788c */ /* 0x000fe2000bf06070 */
[----:B------:R-:W-:Y:S01]  /*0260*/  IMAD.MOV.U32 R18, RZ, RZ, RZ ;  /* 0x000000ffff127224 */ /* 0x000fe200078e00ff */
[----:B------:R-:W-:Y:S01]  /*0270*/  CS2R R16, SRZ ;  /* 0x0000000000107805 */ /* 0x000fe2000001ff00 */
[----:B------:R-:W-:-:S06]  /*0280*/  ULOP3.LUT UR4, UR5, 0x3, URZ, 0xc0, !UPT ;  /* 0x0000000305047892 */ /* 0x000fcc000f8ec0ff */
[----:B0-----:R-:W-:Y:S06]  /*0290*/  BRA.U !UP0, `(.L_x_1) ;  /* 0x00000005084c7547 */ /* 0x001fec000b800000 */
[----:B------:R-:W-:Y:S01]  /*02a0*/  ULOP3.LUT UR5, UR5, 0x7ffffffc, URZ, 0xc0, !UPT ;  /* 0x7ffffffc05057892 */ /* 0x000fe2000f8ec0ff */
[----:B------:R-:W-:Y:S01]  /*02b0*/  IMAD.MOV.U32 R18, RZ, RZ, RZ ;  /* 0x000000ffff127224 */ /* 0x000fe200078e00ff */
[----:B------:R-:W-:Y:S02]  /*02c0*/  CS2R R16, SRZ ;  /* 0x0000000000107805 */ /* 0x000fe4000001ff00 */
[----:B------:R-:W-:-:S04]  /*02d0*/  UIADD3 UR5, UPT, UPT, -UR5, URZ, URZ ;  /* 0x000000ff05057290 */ /* 0x000fc8000fffe1ff */
[----:B------:R-:W-:-:S09]  /*02e0*/  UISETP.GE.AND UP0, UPT, UR5, URZ, UPT ;  /* 0x000000ff0500728c */ /* 0x000fd2000bf06270 */
[----:B------:R-:W-:Y:S05]  /*02f0*/  BRA.U UP0, `(.L_x_2) ;  /* 0x0000000500047547 */ /* 0x000fea000b800000 */
[----:B------:R-:W-:Y:S02]  /*0300*/  UIADD3 UR6, UPT, UPT, -UR5, URZ, URZ ;  /* 0x000000ff05067290 */ /* 0x000fe4000fffe1ff */
[----:B------:R-:W-:Y:S02]  /*0310*/  UPLOP3.LUT UP0, UPT, UPT, UPT, UPT, 0x80, 0x8 ;  /* 0x000000000008789c */ /* 0x000fe40003f0f070 */
[----:B------:R-:W-:-:S09]  /*0320*/  UISETP.GT.AND UP1, UPT, UR6, 0xc, UPT ;  /* 0x0000000c0600788c */ /* 0x000fd2000bf24270 */
[----:B------:R-:W-:Y:S05]  /*0330*/  BRA.U !UP1, `(.L_x_3) ;  /* 0x0000000109947547 */ /* 0x000fea000b800000 */
[----:B------:R-:W-:-:S11]  /*0340*/  UPLOP3.LUT UP0, UPT, UPT, UPT, UPT, 0x40, 0x4 ;  /* 0x000000000004789c */ /* 0x000fd60003f0e870 */
.L_x_4:
[----:B-----5:R-:W-:Y:S01]  /*0350*/  HMMA.16816.F16 R16, R8, R2, R16 ;  /* 0x000000020810723c */ /* 0x020fe20000000810 */
[----:B------:R-:W-:-:S04]  /*0360*/  UIADD3 UR5, UPT, UPT, UR5, 0x10, URZ ;  /* 0x0000001005057890 */ /* 0x000fc8000fffe0ff */
[----:B------:R-:W-:-:S03]  /*0370*/  UISETP.GE.AND UP1, UPT, UR5, -0xc, UPT ;  /* 0xfffffff40500788c */ /* 0x000fc6000bf26270 */
[----:B------:R-:W-:-:S12]  /*0380*/  HMMA.16816.F16 R18, R8, R4, R18 ;  /* 0x000000040812723c */ /* 0x000fd80000000812 */
[C---:B------:R-:W-:Y:S08]  /*0390*/  HMMA.16816.F16 R16, R8.reuse, R2, R16 ;  /* 0x000000020810723c */ /* 0x040ff00000000810 */
        /* <DEDUP_REMOVED lines=28> */
[----:B------:R-:W-:Y:S01]  /*0560*/  HMMA.16816.F16 R18, R8, R4, R18 ;  /* 0x000000040812723c */ /* 0x000fe20000000812 */
[----:B------:R-:W-:-:S04]  /*0570*/  NOP ;  /* 0x0000000000007918 */ /* 0x000fc80000000000 */
[----:B------:R-:W-:-:S15]  /*0580*/  BRA.U !UP1, `(.L_x_4) ;  /* 0xfffffffd09707547 */ /* 0x000fde000b83ffff */
.L_x_3:
[----:B------:R-:W-:-:S04]  /*0590*/  UIADD3 UR6, UPT, UPT, -UR5, URZ, URZ ;  /* 0x000000ff05067290 */ /* 0x000fc8000fffe1ff */
[----:B------:R-:W-:-:S09]  /*05a0*/  UISETP.GT.AND UP1, UPT, UR6, 0x4, UPT ;  /* 0x000000040600788c */ /* 0x000fd2000bf24270 */
[----:B------:R-:W-:Y:S05]  /*05b0*/  BRA.U !UP1, `(.L_x_5) ;  /* 0x00000001094c7547 */ /* 0x000fea000b800000 */
[----:B-----5:R-:W-:Y:S01]  /*05c0*/  HMMA.16816.F16 R16, R8, R2, R16 ;  /* 0x000000020810723c */ /* 0x020fe20000000810 */
[----:B------:R-:W-:Y:S02]  /*05d0*/  UIADD3 UR5, UPT, UPT, UR5, 0x8, URZ ;  /* 0x0000000805057890 */ /* 0x000fe4000fffe0ff */
[----:B------:R-:W-:-:S05]  /*05e0*/  UPLOP3.LUT UP0, UPT, UPT, UPT, UPT, 0x40, 0x4 ;  /* 0x000000000004789c */ /* 0x000fca0003f0e870 */
        /* <DEDUP_REMOVED lines=14> */
[----:B------:R-:W-:-:S15]  /*06d0*/  HMMA.16816.F16 R18, R8, R4, R18 ;  /* 0x000000040812723c */ /* 0x000fde0000000812 */
[----:B------:R-:W-:-:S05]  /*06e0*/  NOP ;  /* 0x0000000000007918 */ /* 0x000fca0000000000 */
.L_x_5:
[----:B------:R-:W-:-:S09]  /*06f0*/  UISETP.NE.OR UP0, UPT, UR5, URZ, UP0 ;  /* 0x000000ff0500728c */ /* 0x000fd20008705670 */
[----:B------:R-:W-:Y:S05]  /*0700*/  BRA.U !UP0, `(.L_x_1) ;  /* 0x0000000108307547 */ /* 0x000fea000b800000 */
.L_x_2:
[----:B-----5:R-:W-:Y:S01]  /*0710*/  HMMA.16816.F16 R16, R8, R2, R16 ;  /* 0x000000020810723c */ /* 0x020fe20000000810 */
[----:B------:R-:W-:-:S04]  /*0720*/  UIADD3 UR5, UPT, UPT, UR5, 0x4, URZ ;  /* 0x0000000405057890 */ /* 0x000fc8000fffe0ff */
[----:B------:R-:W-:-:S03]  /*0730*/  UISETP.NE.AND UP0, UPT, UR5, URZ, UPT ;  /* 0x000000ff0500728c */ /* 0x000fc6000bf05270 */
        /* <DEDUP_REMOVED lines=8> */
[----:B------:R-:W-:-:S15]  /*07c0*/  BRA.U UP0, `(.L_x_2) ;  /* 0xfffffffd00d07547 */ /* 0x000fde000b83ffff */
.L_x_1:
[----:B------:R-:W-:-:S09]  /*07d0*/  UISETP.NE.AND UP0, UPT, UR4, URZ, UPT ;  /* 0x000000ff0400728c */ /* 0x000fd2000bf05270 */
[----:B------:R-:W-:Y:S05]  /*07e0*/  BRA.U !UP0, `(.L_x_0) ;  /* 0x0000000108947547 */ /* 0x000fea000b800000 */
        /* <DEDUP_REMOVED lines=8> */
.L_x_8:
        /* <DEDUP_REMOVED lines=12> */
.L_x_7:
        /* <DEDUP_REMOVED lines=8> */
[----:B------:R-:W-:-:S15]  /*09b0*/  HMMA.16816.F16 R18, R8, R4, R18 ;  /* 0x000000040812723c */ /* 0x000fde0000000812 */
[----:B------:R-:W-:-:S05]  /*09c0*/  NOP ;  /* 0x0000000000007918 */ /* 0x000fca0000000000 */
.L_x_9:
[----:B------:R-:W-:-:S09]  /*09d0*/  UISETP.NE.OR UP0, UPT, UR4, URZ, UP0 ;  /* 0x000000ff0400728c */ /* 0x000fd20008705670 */
[----:B------:R-:W-:Y:S05]  /*09e0*/  BRA.U !UP0, `(.L_x_0) ;  /* 0x0000000108147547 */ /* 0x000fea000b800000 */
.L_x_6:
[----:B-----5:R-:W-:Y:S01]  /*09f0*/  HMMA.16816.F16 R16, R8, R2, R16 ;  /* 0x000000020810723c */ /* 0x020fe20000000810 */
[----:B------:R-:W-:-:S04]  /*0a00*/  UIADD3 UR4, UPT, UPT, UR4, 0x1, URZ ;  /* 0x0000000104047890 */ /* 0x000fc8000fffe0ff */
[----:B------:R-:W-:-:S03]  /*0a10*/  UISETP.NE.AND UP0, UPT, UR4, URZ, UPT ;  /* 0x000000ff0400728c */ /* 0x000fc6000bf05270 */
[----:B------:R-:W-:Y:S06]  /*0a20*/  HMMA.16816.F16 R18, R8, R4, R18 ;  /* 0x000000040812723c */ /* 0x000fec0000000812 */
[----:B------:R-:W-:-:S14]  /*0a30*/  BRA.U UP0, `(.L_x_6) ;  /* 0xfffffffd00ec7547 */ /* 0x000fdc000b83ffff */
.L_x_0:
[----:B------:R-:W-:Y:S01]  /*0a40*/  BAR.SYNC.DEFER_BLOCKING 0x0 ;  /* 0x0000000000007b1d */ /* 0x000fe20000010000 */
[----:B-----5:R-:W-:-:S05]  /*0a50*/  CS2R.32 R8, SR_CLOCKLO ;  /* 0x0000000000087805 */ /* 0x020fca0000005000 */
[----:B------:R-:W0:Y:S01]  /*0a60*/  S2R R3, SR_TID.X ;  /* 0x0000000000037919 */ /* 0x000e220000002100 */
[----:B------:R-:W-:Y:S01]  /*0a70*/  BSSY.RECONVERGENT B6, `(.L_x_10) ;  /* 0x000000d000067945 */ /* 0x000fe20003800200 */
[----:B------:R-:W0:Y:S02]  /*0a80*/  S2R R2, SR_TID.Y ;  /* 0x0000000000027919 */ /* 0x000e240000002200 */
[----:B0-----:R-:W-:-:S13]  /*0a90*/  LOP3.LUT P0, RZ, R0, R3, R2, 0xfe, !PT ;  /* 0x0000000300ff7212 */ /* 0x001fda000780fe02 */
[----:B------:R-:W-:Y:S05]  /*0aa0*/  @P0 BRA `(.L_x_11) ;  /* 0x0000000000240947 */ /* 0x000fea0003800000 */
[----:B------:R-:W-:Y:S01]  /*0ab0*/  VIADD R8, R8, -UR38 ;  /* 0x8000002608087c36 */ /* 0x000fe20008000000 */
[----:B------:R-:W-:Y:S01]  /*0ac0*/  MOV R0, 0x0 ;  /* 0x0000000000007802 */ /* 0x000fe20000000f00 */
[----:B------:R-:W0:Y:S03]  /*0ad0*/  LDCU.64 UR4, c[0x4][0x8] ;  /* 0x01000100ff0477ac */ /* 0x000e260008000a00 */
[----:B------:R1:W-:Y:S01]  /*0ae0*/  STL [R1], R8 ;  /* 0x0000000801007387 */ /* 0x0003e20000100800 */
[----:B------:R1:W2:Y:S01]  /*0af0*/  LDC.64 R2, c[0x4][R0] ;  /* 0x0100000000027b82 */ /* 0x0002a20000000a00 */
[----:B0-----:R-:W-:Y:S02]  /*0b00*/  IMAD.U32 R4, RZ, RZ, UR4 ;  /* 0x00000004ff047e24 */ /* 0x001fe4000f8e00ff */
[----:B-1----:R-:W-:-:S07]  /*0b10*/  IMAD.U32 R5, RZ, RZ, UR5 ;  /* 0x00000005ff057e24 */ /* 0x002fce000f8e00ff */
[----:B------:R-:W-:-:S07]  /*0b20*/  LEPC R20, `(.L_x_11) ;  /* 0x000000001014794e */ /* 0x000fce0000000000 */
[----:B--2---:R-:W-:Y:S05]  /*0b30*/  CALL.ABS.NOINC R2 ;  /* 0x0000000002007343 */ /* 0x004fea0003c00000 */
.L_x_11:
[----:B------:R-:W-:Y:S05]  /*0b40*/  BSYNC.RECONVERGENT B6 ;  /* 0x0000000000067941 */ /* 0x000fea0003800200 */
.L_x_10:
[----:B------:R-:W0:Y:S01]  /*0b50*/  S2R R0, SR_LANEID ;  /* 0x0000000000007919 */ /* 0x000e220000000000 */
[----:B------:R-:W1:Y:S01]  /*0b60*/  LDC.64 R2, c[0x0][0x390] ;  /* 0x0000e400ff027b82 */ /* 0x000e620000000a00 */
[----:B------:R-:W-:Y:S01]  /*0b70*/  IMAD.MOV.U32 R5, RZ, RZ, RZ ;  /* 0x000000ffff057224 */ /* 0x000fe200078e00ff */
[----:B------:R-:W-:Y:S05]  /*0b80*/  WARPSYNC.ALL ;  /* 0x0000000000007948 */ /* 0x000fea0003800000 */
[----:B-1----:R-:W-:Y:S01]  /*0b90*/  IMAD.WIDE.U32 R22, R22, 0x2, R2 ;  /* 0x0000000216167825 */ /* 0x002fe200078e0002 */
[----:B0-----:R-:W-:Y:S02]  /*0ba0*/  LOP3.LUT R4, R0, 0x3, RZ, 0xc0, !PT ;  /* 0x0000000300047812 */ /* 0x001fe400078ec0ff */
[----:B------:R-:W-:-:S05]  /*0bb0*/  SHF.R.U32.HI R7, RZ, 0x2, R0 ;  /* 0x00000002ff077819 */ /* 0x000fca0000011600 */
[----:B------:R-:W-:-:S03]  /*0bc0*/  IMAD.WIDE.U32 R4, R7, 0x8, R4 ;  /* 0x0000000807047825 */ /* 0x000fc600078e0004 */
[----:B------:R-:W-:-:S04]  /*0bd0*/  LEA R2, P0, R4, R22, 0x2 ;  /* 0x0000001604027211 */ /* 0x000fc800078010ff */
[----:B------:R-:W-:-:S05]  /*0be0*/  LEA.HI.X R3, R4, R23, R5, 0x2, P0 ;  /* 0x0000001704037211 */ /* 0x000fca00000f1405 */
[----:B------:R-:W-:Y:S04]  /*0bf0*/  STG.E desc[UR36][R2.64], R16 ;  /* 0x0000001002007986 */ /* 0x000fe8000c101924 */
[----:B------:R-:W-:Y:S04]  /*0c00*/  STG.E desc[UR36][R2.64+0x100], R17 ;  /* 0x0001001102007986 */ /* 0x000fe8000c101924 */
[----:B------:R-:W-:Y:S04]  /*0c10*/  STG.E desc[UR36][R2.64+0x10], R18 ;  /* 0x0000101202007986 */ /* 0x000fe8000c101924 */
[----:B------:R-:W-:Y:S01]  /*0c20*/  STG.E desc[UR36][R2.64+0x110], R19 ;  /* 0x0001101302007986 */ /* 0x000fe2000c101924 */
[----:B------:R-:W-:Y:S05]  /*0c30*/  EXIT ;  /* 0x000000000000794d */ /* 0x000fea0003800000 */
.L_x_12:
[----:B------:R-:W-:-:S00]  /*0c40*/  BRA `(.L_x_12) ;  /* 0xfffffffc00fc7947 */ /* 0x000fc0000383ffff */
[----:B------:R-:W-:-:S00]  /*0c50*/  NOP ;  /* 0x0000000000007918 */ /* 0x000fc00000000000 */
        /* <DEDUP_REMOVED lines=10> */
.L_x_13:


//--------------------- .nv.global.init           --------------------------
	.section	.nv.global.init,"aw",@progbits
.nv.global.init:
	.type		$str,@object
	.size		$str,(.L_0 - $str)
$str:
        /*0000*/ 	.byte	0x45, 0x6c, 0x61, 0x70, 0x73, 0x65, 0x64, 0x20, 0x63, 0x6c, 0x6f, 0x63, 0x6b, 0x20, 0x63, 0x79
        /*0010*/ 	.byte	0x63, 0x6c, 0x65, 0x73, 0x3a, 0x20, 0x25, 0x64, 0x0a, 0x00
.L_0:


//--------------------- .nv.shared.reserved.0     --------------------------
	.section	.nv.shared.reserved.0,"aw",@nobits
	.weak		__nv_reservedSMEM_offset_0_alias
	.size		__nv_reservedSMEM_offset_0_alias, 0, 64
	.other		__nv_reservedSMEM_offset_0_alias,@"STO_CUDA_RESERVED_SHARED STV_DEFAULT"
__nv_reservedSMEM_offset_0_alias:
	.zero		0
	.zero		64


//--------------------- .nv.constant0._Z10wmmaKernelP6__halfS0_S0_i --------------------------
	.section	.nv.constant0._Z10wmmaKernelP6__halfS0_S0_i,"a",@progbits
	.sectionflags	@""
	.align	4
.nv.constant0._Z10wmmaKernelP6__halfS0_S0_i:
	.zero		924


//--------------------- SYMBOLS --------------------------

	.type		.nv.reservedSmem.offset0,@object
	.size		.nv.reservedSmem.offset0,0x4
	.type		vprintf,@function
